//
// Generated by NVIDIA NVVM Compiler
//
// Compiler Build ID: CL-36424714
// Cuda compilation tools, release 13.0, V13.0.88
// Based on NVVM 20.0.0
//

.version 9.0
.target sm_100
.address_size 64

	// .globl	_Z17mandelbrot_kernelPhiiddddi

.visible .entry _Z17mandelbrot_kernelPhiiddddi(
	.param .u64 .ptr .align 1 _Z17mandelbrot_kernelPhiiddddi_param_0,
	.param .u32 _Z17mandelbrot_kernelPhiiddddi_param_1,
	.param .u32 _Z17mandelbrot_kernelPhiiddddi_param_2,
	.param .f64 _Z17mandelbrot_kernelPhiiddddi_param_3,
	.param .f64 _Z17mandelbrot_kernelPhiiddddi_param_4,
	.param .f64 _Z17mandelbrot_kernelPhiiddddi_param_5,
	.param .f64 _Z17mandelbrot_kernelPhiiddddi_param_6,
	.param .u32 _Z17mandelbrot_kernelPhiiddddi_param_7
)
{
	.reg .pred 	%p<9>;
	.reg .b16 	%rs<2>;
	.reg .b32 	%r<26>;
	.reg .b64 	%rd<7>;
	.reg .b64 	%fd<41>;

	ld.param.u64 	%rd2, [_Z17mandelbrot_kernelPhiiddddi_param_0];
	ld.param.u32 	%r7, [_Z17mandelbrot_kernelPhiiddddi_param_1];
	ld.param.u32 	%r10, [_Z17mandelbrot_kernelPhiiddddi_param_2];
	ld.param.f64 	%fd11, [_Z17mandelbrot_kernelPhiiddddi_param_3];
	ld.param.f64 	%fd12, [_Z17mandelbrot_kernelPhiiddddi_param_4];
	ld.param.f64 	%fd13, [_Z17mandelbrot_kernelPhiiddddi_param_5];
	ld.param.f64 	%fd14, [_Z17mandelbrot_kernelPhiiddddi_param_6];
	ld.param.u32 	%r9, [_Z17mandelbrot_kernelPhiiddddi_param_7];
	cvta.to.global.u64 	%rd1, %rd2;
	mov.u32 	%r11, %ctaid.x;
	mov.u32 	%r12, %ntid.x;
	mov.u32 	%r13, %tid.x;
	mad.lo.s32 	%r1, %r11, %r12, %r13;
	mov.u32 	%r14, %ctaid.y;
	mov.u32 	%r15, %ntid.y;
	mov.u32 	%r16, %tid.y;
	mad.lo.s32 	%r17, %r14, %r15, %r16;
	setp.ge.s32 	%p1, %r1, %r7;
	setp.ge.s32 	%p2, %r17, %r10;
	or.pred  	%p3, %p1, %p2;
	@%p3 bra 	$L__BB0_7;
	cvt.rn.f64.s32 	%fd15, %r1;
	sub.f64 	%fd16, %fd12, %fd11;
	mul.f64 	%fd17, %fd16, %fd15;
	cvt.rn.f64.s32 	%fd18, %r7;
	div.rn.f64 	%fd19, %fd17, %fd18;
	add.f64 	%fd1, %fd11, %fd19;
	cvt.rn.f64.u32 	%fd20, %r17;
	sub.f64 	%fd21, %fd14, %fd13;
	mul.f64 	%fd22, %fd21, %fd20;
	cvt.rn.f64.u32 	%fd23, %r10;
	div.rn.f64 	%fd24, %fd22, %fd23;
	add.f64 	%fd2, %fd13, %fd24;
	setp.lt.s32 	%p4, %r9, 1;
	mov.b32 	%r25, 0;
	@%p4 bra 	$L__BB0_4;
	mov.b32 	%r25, 0;
	mov.f64 	%fd37, 0d0000000000000000;
	mov.f64 	%fd38, %fd37;
	mov.f64 	%fd39, %fd37;
	mov.f64 	%fd40, %fd37;
$L__BB0_3:
	sub.f64 	%fd26, %fd38, %fd37;
	add.f64 	%fd7, %fd1, %fd26;
	add.f64 	%fd27, %fd40, %fd40;
	fma.rn.f64 	%fd39, %fd27, %fd39, %fd2;
	add.s32 	%r25, %r25, 1;
	mul.f64 	%fd38, %fd7, %fd7;
	mul.f64 	%fd37, %fd39, %fd39;
	add.f64 	%fd28, %fd38, %fd37;
	setp.le.f64 	%p5, %fd28, 0d4010000000000000;
	setp.lt.s32 	%p6, %r25, %r9;
	and.pred  	%p7, %p5, %p6;
	mov.f64 	%fd40, %fd7;
	@%p7 bra 	$L__BB0_3;
$L__BB0_4:
	mad.lo.s32 	%r20, %r7, %r17, %r1;
	mul.lo.s32 	%r6, %r20, 3;
	setp.ne.s32 	%p8, %r25, %r9;
	@%p8 bra 	$L__BB0_6;
	cvt.s64.s32 	%rd5, %r6;
	add.s64 	%rd6, %rd1, %rd5;
	mov.b16 	%rs1, 0;
	st.global.u8 	[%rd6], %rs1;
	st.global.u8 	[%rd6+1], %rs1;
	st.global.u8 	[%rd6+2], %rs1;
	bra.uni 	$L__BB0_7;
$L__BB0_6:
	cvt.rn.f64.u32 	%fd29, %r25;
	cvt.rn.f64.s32 	%fd30, %r9;
	div.rn.f64 	%fd31, %fd29, %fd30;
	mov.f64 	%fd32, 0d3FF0000000000000;
	sub.f64 	%fd33, %fd32, %fd31;
	mul.f64 	%fd34, %fd33, 0d406FE00000000000;
	cvt.rzi.u32.f64 	%r21, %fd34;
	cvt.s64.s32 	%rd3, %r6;
	add.s64 	%rd4, %rd1, %rd3;
	st.global.u8 	[%rd4], %r21;
	mul.f64 	%fd35, %fd31, 0d406FE00000000000;
	mul.f64 	%fd36, %fd35, 0d3FE0000000000000;
	cvt.rzi.u32.f64 	%r22, %fd36;
	st.global.u8 	[%rd4+1], %r22;
	cvt.rzi.u32.f64 	%r23, %fd35;
	st.global.u8 	[%rd4+2], %r23;
$L__BB0_7:
	ret;

}


// ===== COMPILED SASS (sm_100) =====

	.target	sm_100

	.elftype	@"ET_EXEC"


//--------------------- .note.nv.tkinfo           --------------------------
	.section	.note.nv.tkinfo,"",@"SHT_NOTE"
	.sectionflags	@"SHF_NOTE_NV_TKINFO"
	.tkinfo
        /*0018*/ 	.word	0x00000002
        /*0030*/ 	.string	""
        /*0030*/ 	.string	"ptxas"
        /*0030*/ 	.string	"Cuda compilation tools, release 13.0, V13.0.88"
        /*0030*/ 	.string	"Build cuda_13.0.r13.0/compiler.36424714_0"
        /*0030*/ 	.string	"-arch sm_100 -m 64 "



//--------------------- .note.nv.cuinfo           --------------------------
	.section	.note.nv.cuinfo,"",@"SHT_NOTE"
	.sectionflags	@"SHF_NOTE_NV_CUINFO"
        /*0018*/ 	.short	0x0002
        /*001a*/ 	.short	0x0064
        /*001c*/ 	.short	0x0082
	.zero		2


//--------------------- .nv.info                  --------------------------
	.section	.nv.info,"",@"SHT_CUDA_INFO"
	.align	4


	//----- nvinfo : EIATTR_REGCOUNT
	.align		4
        /*0000*/ 	.byte	0x04, 0x2f
        /*0002*/ 	.short	(.L_1 - .L_0)
	.align		4
.L_0:
        /*0004*/ 	.word	index@(_Z17mandelbrot_kernelPhiiddddi)
        /*0008*/ 	.word	0x0000001c


	//----- nvinfo : EIATTR_FRAME_SIZE
	.align		4
.L_1:
        /*000c*/ 	.byte	0x04, 0x11
        /*000e*/ 	.short	(.L_3 - .L_2)
	.align		4
.L_2:
        /*0010*/ 	.word	index@($__internal_0_$__cuda_sm20_div_rn_f64_full)
        /*0014*/ 	.word	0x00000000


	//----- nvinfo : EIATTR_FRAME_SIZE
	.align		4
.L_3:
        /*0018*/ 	.byte	0x04, 0x11
        /*001a*/ 	.short	(.L_5 - .L_4)
	.align		4
.L_4:
        /*001c*/ 	.word	index@(_Z17mandelbrot_kernelPhiiddddi)
        /*0020*/ 	.word	0x00000000


	//----- nvinfo : EIATTR_MIN_STACK_SIZE
	.align		4
.L_5:
        /*0024*/ 	.byte	0x04, 0x12
        /*0026*/ 	.short	(.L_7 - .L_6)
	.align		4
.L_6:
        /*0028*/ 	.word	index@(_Z17mandelbrot_kernelPhiiddddi)
        /*002c*/ 	.word	0x00000000
.L_7:


//--------------------- .nv.compat                --------------------------
	.section	.nv.compat,"",@"SHT_CUDA_COMPAT_INFO"
	.align	4
        /*0000*/ 	.byte	0x02, 0x09, 0x00, 0x00, 0x02, 0x02, 0x01, 0x00, 0x02, 0x05, 0x05, 0x00, 0x03, 0x07, 0x01, 0x01
        /*0010*/ 	.byte	0x02, 0x03, 0x00, 0x00, 0x02, 0x06, 0x01, 0x00, 0x04, 0x0b, 0x08, 0x00, 0x01, 0x00, 0x00, 0x00
        /*0020*/ 	.byte	0x00, 0x00, 0x00, 0x00


//--------------------- .nv.info._Z17mandelbrot_kernelPhiiddddi --------------------------
	.section	.nv.info._Z17mandelbrot_kernelPhiiddddi,"",@"SHT_CUDA_INFO"
	.sectionflags	@""
	.align	4


	//----- nvinfo : EIATTR_CUDA_API_VERSION
	.align		4
        /*0000*/ 	.byte	0x04, 0x37
        /*0002*/ 	.short	(.L_9 - .L_8)
.L_8:
        /*0004*/ 	.word	0x00000082


	//----- nvinfo : EIATTR_KPARAM_INFO
	.align		4
.L_9:
        /*0008*/ 	.byte	0x04, 0x17
        /*000a*/ 	.short	(.L_11 - .L_10)
.L_10:
        /*000c*/ 	.word	0x00000000
        /*0010*/ 	.short	0x0007
        /*0012*/ 	.short	0x0030
        /*0014*/ 	.byte	0x00, 0xf0, 0x11, 0x00


	//----- nvinfo : EIATTR_KPARAM_INFO
	.align		4
.L_11:
        /*0018*/ 	.byte	0x04, 0x17
        /*001a*/ 	.short	(.L_13 - .L_12)
.L_12:
        /*001c*/ 	.word	0x00000000
        /*0020*/ 	.short	0x0006
        /*0022*/ 	.short	0x0028
        /*0024*/ 	.byte	0x00, 0xf0, 0x21, 0x00


	//----- nvinfo : EIATTR_KPARAM_INFO
	.align		4
.L_13:
        /*0028*/ 	.byte	0x04, 0x17
        /*002a*/ 	.short	(.L_15 - .L_14)
.L_14:
        /*002c*/ 	.word	0x00000000
        /*0030*/ 	.short	0x0005
        /*0032*/ 	.short	0x0020
        /*0034*/ 	.byte	0x00, 0xf0, 0x21, 0x00


	//----- nvinfo : EIATTR_KPARAM_INFO
	.align		4
.L_15:
        /*0038*/ 	.byte	0x04, 0x17
        /*003a*/ 	.short	(.L_17 - .L_16)
.L_16:
        /*003c*/ 	.word	0x00000000
        /*0040*/ 	.short	0x0004
        /*0042*/ 	.short	0x0018
        /*0044*/ 	.byte	0x00, 0xf0, 0x21, 0x00


	//----- nvinfo : EIATTR_KPARAM_INFO
	.align		4
.L_17:
        /*0048*/ 	.byte	0x04, 0x17
        /*004a*/ 	.short	(.L_19 - .L_18)
.L_18:
        /*004c*/ 	.word	0x00000000
        /*0050*/ 	.short	0x0003
        /*0052*/ 	.short	0x0010
        /*0054*/ 	.byte	0x00, 0xf0, 0x21, 0x00


	//----- nvinfo : EIATTR_KPARAM_INFO
	.align		4
.L_19:
        /*0058*/ 	.byte	0x04, 0x17
        /*005a*/ 	.short	(.L_21 - .L_20)
.L_20:
        /*005c*/ 	.word	0x00000000
        /*0060*/ 	.short	0x0002
        /*0062*/ 	.short	0x000c
        /*0064*/ 	.byte	0x00, 0xf0, 0x11, 0x00


	//----- nvinfo : EIATTR_KPARAM_INFO
	.align		4
.L_21:
        /*0068*/ 	.byte	0x04, 0x17
        /*006a*/ 	.short	(.L_23 - .L_22)
.L_22:
        /*006c*/ 	.word	0x00000000
        /*0070*/ 	.short	0x0001
        /*0072*/ 	.short	0x0008
        /*0074*/ 	.byte	0x00, 0xf0, 0x11, 0x00


	//----- nvinfo : EIATTR_KPARAM_INFO
	.align		4
.L_23:
        /*0078*/ 	.byte	0x04, 0x17
        /*007a*/ 	.short	(.L_25 - .L_24)
.L_24:
        /*007c*/ 	.word	0x00000000
        /*0080*/ 	.short	0x0000
        /*0082*/ 	.short	0x0000
        /*0084*/ 	.byte	0x00, 0xf5, 0x21, 0x00


	//----- nvinfo : EIATTR_SPARSE_MMA_MASK
	.align		4
.L_25:
        /*0088*/ 	.byte	0x03, 0x50
        /*008a*/ 	.short	0x0000


	//----- nvinfo : EIATTR_MAXREG_COUNT
	.align		4
        /*008c*/ 	.byte	0x03, 0x1b
        /*008e*/ 	.short	0x00ff


	//----- nvinfo : EIATTR_MERCURY_ISA_VERSION
	.align		4
        /*0090*/ 	.byte	0x03, 0x5f
        /*0092*/ 	.short	0x0101


	//----- nvinfo : EIATTR_VRC_CTA_INIT_COUNT
	.align		4
        /*0094*/ 	.byte	0x02, 0x4a
	.zero		1
	.zero		1


	//----- nvinfo : EIATTR_EXIT_INSTR_OFFSETS
	.align		4
        /*0098*/ 	.byte	0x04, 0x1c
        /*009a*/ 	.short	(.L_27 - .L_26)


	//   ....[0]....
.L_26:
        /*009c*/ 	.word	0x000000c0


	//   ....[1]....
        /*00a0*/ 	.word	0x000006b0


	//   ....[2]....
        /*00a4*/ 	.word	0x00000930


	//----- nvinfo : EIATTR_CRS_STACK_SIZE
	.align		4
.L_27:
        /*00a8*/ 	.byte	0x04, 0x1e
        /*00aa*/ 	.short	(.L_29 - .L_28)
.L_28:
        /*00ac*/ 	.word	0x00000000


	//----- nvinfo : EIATTR_CBANK_PARAM_SIZE
	.align		4
.L_29:
        /*00b0*/ 	.byte	0x03, 0x19
        /*00b2*/ 	.short	0x0034


	//----- nvinfo : EIATTR_PARAM_CBANK
	.align		4
        /*00b4*/ 	.byte	0x04, 0x0a
        /*00b6*/ 	.short	(.L_31 - .L_30)
	.align		4
.L_30:
        /*00b8*/ 	.word	index@(.nv.constant0._Z17mandelbrot_kernelPhiiddddi)
        /*00bc*/ 	.short	0x0380
        /*00be*/ 	.short	0x0034


	//----- nvinfo : EIATTR_SW_WAR
	.align		4
.L_31:
        /*00c0*/ 	.byte	0x04, 0x36
        /*00c2*/ 	.short	(.L_33 - .L_32)
.L_32:
        /*00c4*/ 	.word	0x00000008
.L_33:


//--------------------- .nv.callgraph             --------------------------
	.section	.nv.callgraph,"",@"SHT_CUDA_CALLGRAPH"
	.align	4
	.sectionentsize	8
	.align		4
        /*0000*/ 	.word	0x00000000
	.align		4
        /*0004*/ 	.word	0xffffffff
	.align		4
        /*0008*/ 	.word	0x00000000
	.align		4
        /*000c*/ 	.word	0xfffffffe
	.align		4
        /*0010*/ 	.word	0x00000000
	.align		4
        /*0014*/ 	.word	0xfffffffd
	.align		4
        /*0018*/ 	.word	0x00000000
	.align		4
        /*001c*/ 	.word	0xfffffffc


//--------------------- .text._Z17mandelbrot_kernelPhiiddddi --------------------------
	.section	.text._Z17mandelbrot_kernelPhiiddddi,"ax",@progbits
	.align	128
        .global         _Z17mandelbrot_kernelPhiiddddi
        .type           _Z17mandelbrot_kernelPhiiddddi,@function
        .size           _Z17mandelbrot_kernelPhiiddddi,(.L_x_14 - _Z17mandelbrot_kernelPhiiddddi)
        .other          _Z17mandelbrot_kernelPhiiddddi,@"STO_CUDA_ENTRY STV_DEFAULT"
_Z17mandelbrot_kernelPhiiddddi:
.text._Z17mandelbrot_kernelPhiiddddi:
[----:B------:R-:W-:Y:S01]  /*0000*/  LDC R1, c[0x0][0x37c] ;  /* 0x0000df00ff017b82 */ /* 0x000fe20000000800 */
[----:B------:R-:W0:Y:S07]  /*0010*/  S2R R3, SR_TID.Y ;  /* 0x0000000000037919 */ /* 0x000e2e0000002200 */
[----:B------:R-:W1:Y:S01]  /*0020*/  LDC R13, c[0x0][0x360] ;  /* 0x0000d800ff0d7b82 */ /* 0x000e620000000800 */
[----:B------:R-:W2:Y:S01]  /*0030*/  LDCU.64 UR6, c[0x0][0x388] ;  /* 0x00007100ff0677ac */ /* 0x000ea20008000a00 */
[----:B------:R-:W1:Y:S06]  /*0040*/  S2R R2, SR_TID.X ;  /* 0x0000000000027919 */ /* 0x000e6c0000002100 */
[----:B------:R-:W0:Y:S08]  /*0050*/  S2UR UR5, SR_CTAID.Y ;  /* 0x00000000000579c3 */ /* 0x000e300000002600 */
[----:B------:R-:W0:Y:S08]  /*0060*/  LDC R0, c[0x0][0x364] ;  /* 0x0000d900ff007b82 */ /* 0x000e300000000800 */
[----:B------:R-:W1:Y:S01]  /*0070*/  S2UR UR4, SR_CTAID.X ;  /* 0x00000000000479c3 */ /* 0x000e620000002500 */
[----:B0-----:R-:W-:-:S05]  /*0080*/  IMAD R0, R0, UR5, R3 ;  /* 0x0000000500007c24 */ /* 0x001fca000f8e0203 */
[----:B--2---:R-:W-:Y:S01]  /*0090*/  ISETP.GE.AND P0, PT, R0, UR7, PT ;  /* 0x0000000700007c0c */ /* 0x004fe2000bf06270 */
[----:B-1----:R-:W-:-:S05]  /*00a0*/  IMAD R13, R13, UR4, R2 ;  /* 0x000000040d0d7c24 */ /* 0x002fca000f8e0202 */
[----:B------:R-:W-:-:S13]  /*00b0*/  ISETP.GE.OR P0, PT, R13, UR6, P0 ;  /* 0x000000060d007c0c */ /* 0x000fda0008706670 */
[----:B------:R-:W-:Y:S05]  /*00c0*/  @P0 EXIT ;  /* 0x000000000000094d */ /* 0x000fea0003800000 */
[----:B------:R-:W0:Y:S01]  /*00d0*/  I2F.F64 R4, UR6 ;  /* 0x0000000600047d12 */ /* 0x000e220008201c00 */
[----:B------:R-:W-:Y:S01]  /*00e0*/  IMAD.MOV.U32 R2, RZ, RZ, 0x1 ;  /* 0x00000001ff027424 */ /* 0x000fe200078e00ff */
[----:B------:R-:W1:Y:S01]  /*00f0*/  LDC.64 R14, c[0x0][0x390] ;  /* 0x0000e400ff0e7b82 */ /* 0x000e620000000a00 */
[----:B------:R-:W-:Y:S07]  /*0100*/  BSSY.RECONVERGENT B0, `(.L_x_0) ;  /* 0x000001a000007945 */ /* 0x000fee0003800200 */
[----:B------:R-:W1:Y:S01]  /*0110*/  LDC.64 R10, c[0x0][0x398] ;  /* 0x0000e600ff0a7b82 */ /* 0x000e620000000a00 */
[----:B0-----:R-:W0:Y:S02]  /*0120*/  MUFU.RCP64H R3, R5 ;  /* 0x0000000500037308 */ /* 0x001e240000001800 */
[----:B0-----:R-:W-:-:S08]  /*0130*/  DFMA R6, -R4, R2, 1 ;  /* 0x3ff000000406742b */ /* 0x001fd00000000102 */
[----:B------:R-:W-:-:S08]  /*0140*/  DFMA R6, R6, R6, R6 ;  /* 0x000000060606722b */ /* 0x000fd00000000006 */
[----:B------:R-:W-:Y:S01]  /*0150*/  DFMA R8, R2, R6, R2 ;  /* 0x000000060208722b */ /* 0x000fe20000000002 */
[----:B------:R-:W0:Y:S01]  /*0160*/  I2F.F64 R2, R13 ;  /* 0x0000000d00027312 */ /* 0x000e220000201c00 */
[----:B-1----:R-:W-:-:S06]  /*0170*/  DADD R6, R10, -R14 ;  /* 0x000000000a067229 */ /* 0x002fcc000000080e */
[----:B------:R-:W-:-:S08]  /*0180*/  DFMA R10, -R4, R8, 1 ;  /* 0x3ff00000040a742b */ /* 0x000fd00000000108 */
[----:B------:R-:W-:Y:S02]  /*0190*/  DFMA R10, R8, R10, R8 ;  /* 0x0000000a080a722b */ /* 0x000fe40000000008 */
[----:B0-----:R-:W-:-:S08]  /*01a0*/  DMUL R6, R2, R6 ;  /* 0x0000000602067228 */ /* 0x001fd00000000000 */
[----:B------:R-:W-:Y:S02]  /*01b0*/  DMUL R2, R6, R10 ;  /* 0x0000000a06027228 */ /* 0x000fe40000000000 */
[----:B------:R-:W-:-:S06]  /*01c0*/  FSETP.GEU.AND P1, PT, |R7|, 6.5827683646048100446e-37, PT ;  /* 0x036000000700780b */ /* 0x000fcc0003f2e200 */
[----:B------:R-:W-:-:S08]  /*01d0*/  DFMA R8, -R4, R2, R6 ;  /* 0x000000020408722b */ /* 0x000fd00000000106 */
[----:B------:R-:W-:-:S10]  /*01e0*/  DFMA R2, R10, R8, R2 ;  /* 0x000000080a02722b */ /* 0x000fd40000000002 */
[----:B------:R-:W-:-:S05]  /*01f0*/  FFMA R8, RZ, R5, R3 ;  /* 0x00000005ff087223 */ /* 0x000fca0000000003 */
[----:B------:R-:W-:-:S13]  /*0200*/  FSETP.GT.AND P0, PT, |R8|, 1.469367938527859385e-39, PT ;  /* 0x001000000800780b */ /* 0x000fda0003f04200 */
[----:B------:R-:W-:Y:S05]  /*0210*/  @P0 BRA P1, `(.L_x_1) ;  /* 0x0000000000200947 */ /* 0x000fea0000800000 */
[----:B------:R-:W-:Y:S01]  /*0220*/  IMAD.MOV.U32 R8, RZ, RZ, R6 ;  /* 0x000000ffff087224 */ /* 0x000fe200078e0006 */
[----:B------:R-:W-:Y:S01]  /*0230*/  MOV R12, 0x280 ;  /* 0x00000280000c7802 */ /* 0x000fe20000000f00 */
[----:B------:R-:W-:Y:S02]  /*0240*/  IMAD.MOV.U32 R9, RZ, RZ, R7 ;  /* 0x000000ffff097224 */ /* 0x000fe400078e0007 */
[----:B------:R-:W-:Y:S02]  /*0250*/  IMAD.MOV.U32 R6, RZ, RZ, R4 ;  /* 0x000000ffff067224 */ /* 0x000fe400078e0004 */
[----:B------:R-:W-:-:S07]  /*0260*/  IMAD.MOV.U32 R7, RZ, RZ, R5 ;  /* 0x000000ffff077224 */ /* 0x000fce00078e0005 */
[----:B------:R-:W-:Y:S05]  /*0270*/  CALL.REL.NOINC `($__internal_0_$__cuda_sm20_div_rn_f64_full) ;  /* 0x0000000400b07944 */ /* 0x000fea0003c00000 */
[----:B------:R-:W-:Y:S02]  /*0280*/  IMAD.MOV.U32 R2, RZ, RZ, R16 ;  /* 0x000000ffff027224 */ /* 0x000fe400078e0010 */
[----:B------:R-:W-:-:S07]  /*0290*/  IMAD.MOV.U32 R3, RZ, RZ, R17 ;  /* 0x000000ffff037224 */ /* 0x000fce00078e0011 */
.L_x_1:
[----:B------:R-:W-:Y:S05]  /*02a0*/  BSYNC.RECONVERGENT B0 ;  /* 0x0000000000007941 */ /* 0x000fea0003800200 */
.L_x_0:
[----:B------:R-:W0:Y:S01]  /*02b0*/  LDCU UR4, c[0x0][0x38c] ;  /* 0x00007180ff0477ac */ /* 0x000e220008000800 */
[----:B------:R-:W-:Y:S01]  /*02c0*/  IMAD.MOV.U32 R4, RZ, RZ, 0x1 ;  /* 0x00000001ff047424 */ /* 0x000fe200078e00ff */
[----:B------:R-:W1:Y:S01]  /*02d0*/  LDC.64 R16, c[0x0][0x3a0] ;  /* 0x0000e800ff107b82 */ /* 0x000e620000000a00 */
[----:B------:R-:W-:Y:S07]  /*02e0*/  BSSY.RECONVERGENT B0, `(.L_x_2) ;  /* 0x0000019000007945 */ /* 0x000fee0003800200 */
[----:B------:R-:W1:Y:S01]  /*02f0*/  LDC.64 R14, c[0x0][0x3a8] ;  /* 0x0000ea00ff0e7b82 */ /* 0x000e620000000a00 */
[----:B0-----:R-:W0:Y:S01]  /*0300*/  I2F.F64.U32 R6, UR4 ;  /* 0x0000000400067d12 */ /* 0x001e220008201800 */
[----:B------:R-:W2:Y:S07]  /*0310*/  LDCU.64 UR4, c[0x0][0x390] ;  /* 0x00007200ff0477ac */ /* 0x000eae0008000a00 */
[----:B0-----:R-:W0:Y:S01]  /*0320*/  MUFU.RCP64H R5, R7 ;  /* 0x0000000700057308 */ /* 0x001e220000001800 */
[----:B--2---:R-:W-:-:S02]  /*0330*/  DADD R2, R2, UR4 ;  /* 0x0000000402027e29 */ /* 0x004fc40008000000 */
[----:B0-----:R-:W-:-:S08]  /*0340*/  DFMA R8, -R6, R4, 1 ;  /* 0x3ff000000608742b */ /* 0x001fd00000000104 */
[----:B------:R-:W-:-:S08]  /*0350*/  DFMA R8, R8, R8, R8 ;  /* 0x000000080808722b */ /* 0x000fd00000000008 */
[----:B------:R-:W-:Y:S01]  /*0360*/  DFMA R10, R4, R8, R4 ;  /* 0x00000008040a722b */ /* 0x000fe20000000004 */
[----:B------:R-:W0:Y:S01]  /*0370*/  I2F.F64.U32 R4, R0 ;  /* 0x0000000000047312 */ /* 0x000e220000201800 */
        /* <DEDUP_REMOVED lines=11> */
[----:B------:R-:W-:-:S07]  /*0430*/  MOV R12, 0x450 ;  /* 0x00000450000c7802 */ /* 0x000fce0000000f00 */
[----:B------:R-:W-:Y:S05]  /*0440*/  CALL.REL.NOINC `($__internal_0_$__cuda_sm20_div_rn_f64_full) ;  /* 0x00000004003c7944 */ /* 0x000fea0003c00000 */
[----:B------:R-:W-:Y:S02]  /*0450*/  IMAD.MOV.U32 R4, RZ, RZ, R16 ;  /* 0x000000ffff047224 */ /* 0x000fe400078e0010 */
[----:B------:R-:W-:-:S07]  /*0460*/  IMAD.MOV.U32 R5, RZ, RZ, R17 ;  /* 0x000000ffff057224 */ /* 0x000fce00078e0011 */
.L_x_3:
[----:B------:R-:W-:Y:S05]  /*0470*/  BSYNC.RECONVERGENT B0 ;  /* 0x0000000000007941 */ /* 0x000fea0003800200 */
.L_x_2:
[----:B------:R-:W0:Y:S01]  /*0480*/  LDCU UR6, c[0x0][0x3b0] ;  /* 0x00007600ff0677ac */ /* 0x000e220008000800 */
[----:B------:R-:W-:Y:S01]  /*0490*/  IMAD.MOV.U32 R6, RZ, RZ, RZ ;  /* 0x000000ffff067224 */ /* 0x000fe200078e00ff */
[----:B------:R-:W1:Y:S01]  /*04a0*/  LDCU.64 UR4, c[0x0][0x3a0] ;  /* 0x00007400ff0477ac */ /* 0x000e620008000a00 */
[----:B0-----:R-:W-:Y:S01]  /*04b0*/  UISETP.GE.AND UP0, UPT, UR6, 0x1, UPT ;  /* 0x000000010600788c */ /* 0x001fe2000bf06270 */
[----:B-1----:R-:W-:-:S08]  /*04c0*/  DADD R16, R4, UR4 ;  /* 0x0000000404107e29 */ /* 0x002fd00008000000 */
[----:B------:R-:W-:Y:S05]  /*04d0*/  BRA.U !UP0, `(.L_x_4) ;  /* 0x0000000108487547 */ /* 0x000fea000b800000 */
[----:B------:R-:W-:Y:S01]  /*04e0*/  BSSY.RECONVERGENT B0, `(.L_x_4) ;  /* 0x0000011000007945 */ /* 0x000fe20003800200 */
[----:B------:R-:W-:Y:S01]  /*04f0*/  IMAD.MOV.U32 R6, RZ, RZ, RZ ;  /* 0x000000ffff067224 */ /* 0x000fe200078e00ff */
[----:B------:R-:W-:Y:S02]  /*0500*/  CS2R R4, SRZ ;  /* 0x0000000000047805 */ /* 0x000fe4000001ff00 */
[----:B------:R-:W-:Y:S02]  /*0510*/  CS2R R8, SRZ ;  /* 0x0000000000087805 */ /* 0x000fe4000001ff00 */
[----:B------:R-:W-:Y:S02]  /*0520*/  CS2R R10, SRZ ;  /* 0x00000000000a7805 */ /* 0x000fe4000001ff00 */
[----:B------:R-:W-:-:S07]  /*0530*/  CS2R R14, SRZ ;  /* 0x00000000000e7805 */ /* 0x000fce000001ff00 */
.L_x_5:
[----:B------:R-:W-:Y:S01]  /*0540*/  DADD R4, R8, -R4 ;  /* 0x0000000008047229 */ /* 0x000fe20000000804 */
[----:B------:R-:W-:Y:S01]  /*0550*/  VIADD R6, R6, 0x1 ;  /* 0x0000000106067836 */ /* 0x000fe20000000000 */
[----:B------:R-:W-:-:S04]  /*0560*/  DADD R8, R14, R14 ;  /* 0x000000000e087229 */ /* 0x000fc8000000000e */
[----:B------:R-:W-:Y:S02]  /*0570*/  ISETP.GE.AND P0, PT, R6, UR6, PT ;  /* 0x0000000606007c0c */ /* 0x000fe4000bf06270 */
[----:B------:R-:W-:Y:S02]  /*0580*/  DADD R14, R2, R4 ;  /* 0x00000000020e7229 */ /* 0x000fe40000000004 */
[----:B------:R-:W-:-:S06]  /*0590*/  DFMA R10, R8, R10, R16 ;  /* 0x0000000a080a722b */ /* 0x000fcc0000000010 */
[----:B------:R-:W-:Y:S02]  /*05a0*/  DMUL R8, R14, R14 ;  /* 0x0000000e0e087228 */ /* 0x000fe40000000000 */
[----:B------:R-:W-:-:S08]  /*05b0*/  DMUL R4, R10, R10 ;  /* 0x0000000a0a047228 */ /* 0x000fd00000000000 */
[----:B------:R-:W-:-:S08]  /*05c0*/  DADD R18, R8, R4 ;  /* 0x0000000008127229 */ /* 0x000fd00000000004 */
[----:B------:R-:W-:-:S14]  /*05d0*/  DSETP.LE.AND P1, PT, R18, 4, PT ;  /* 0x401000001200742a */ /* 0x000fdc0003f23000 */
[----:B------:R-:W-:Y:S05]  /*05e0*/  @!P0 BRA P1, `(.L_x_5) ;  /* 0xfffffffc00d48947 */ /* 0x000fea000083ffff */
[----:B------:R-:W-:Y:S05]  /*05f0*/  BSYNC.RECONVERGENT B0 ;  /* 0x0000000000007941 */ /* 0x000fea0003800200 */
.L_x_4:
[----:B------:R-:W-:Y:S01]  /*0600*/  ISETP.NE.AND P0, PT, R6, UR6, PT ;  /* 0x0000000606007c0c */ /* 0x000fe2000bf05270 */
[----:B------:R-:W0:-:S12]  /*0610*/  LDCU UR4, c[0x0][0x388] ;  /* 0x00007100ff0477ac */ /* 0x000e180008000800 */
[----:B------:R-:W1:Y:S01]  /*0620*/  @!P0 LDC.64 R2, c[0x0][0x380] ;  /* 0x0000e000ff028b82 */ /* 0x000e620000000a00 */
[----:B0-----:R-:W-:Y:S01]  /*0630*/  IMAD R0, R0, UR4, R13 ;  /* 0x0000000400007c24 */ /* 0x001fe2000f8e020d */
[----:B------:R-:W0:Y:S03]  /*0640*/  LDCU.64 UR4, c[0x0][0x358] ;  /* 0x00006b00ff0477ac */ /* 0x000e260008000a00 */
[----:B------:R-:W-:-:S05]  /*0650*/  IMAD R0, R0, 0x3, RZ ;  /* 0x0000000300007824 */ /* 0x000fca00078e02ff */
[----:B-1----:R-:W-:-:S04]  /*0660*/  @!P0 IADD3 R2, P1, PT, R0, R2, RZ ;  /* 0x0000000200028210 */ /* 0x002fc80007f3e0ff */
[----:B------:R-:W-:-:S05]  /*0670*/  @!P0 LEA.HI.X.SX32 R3, R0, R3, 0x1, P1 ;  /* 0x0000000300038211 */ /* 0x000fca00008f0eff */
[----:B0-----:R0:W-:Y:S04]  /*0680*/  @!P0 STG.E.U8 desc[UR4][R2.64], RZ ;  /* 0x000000ff02008986 */ /* 0x0011e8000c101104 */
[----:B------:R0:W-:Y:S04]  /*0690*/  @!P0 STG.E.U8 desc[UR4][R2.64+0x1], RZ ;  /* 0x000001ff02008986 */ /* 0x0001e8000c101104 */
[----:B------:R0:W-:Y:S01]  /*06a0*/  @!P0 STG.E.U8 desc[UR4][R2.64+0x2], RZ ;  /* 0x000002ff02008986 */ /* 0x0001e2000c101104 */
[----:B------:R-:W-:Y:S05]  /*06b0*/  @!P0 EXIT ;  /* 0x000000000000894d */ /* 0x000fea0003800000 */
[----:B------:R-:W1:Y:S01]  /*06c0*/  I2F.F64 R4, UR6 ;  /* 0x0000000600047d12 */ /* 0x000e620008201c00 */
[----:B0-----:R-:W-:Y:S01]  /*06d0*/  IMAD.MOV.U32 R2, RZ, RZ, 0x1 ;  /* 0x00000001ff027424 */ /* 0x001fe200078e00ff */
[----:B------:R-:W-:Y:S06]  /*06e0*/  BSSY.RECONVERGENT B0, `(.L_x_6) ;  /* 0x0000017000007945 */ /* 0x000fec0003800200 */
[----:B------:R-:W0:Y:S08]  /*06f0*/  I2F.F64.U32 R6, R6 ;  /* 0x0000000600067312 */ /* 0x000e300000201800 */
[----:B-1----:R-:W1:Y:S01]  /*0700*/  MUFU.RCP64H R3, R5 ;  /* 0x0000000500037308 */ /* 0x002e620000001800 */
[----:B0-----:R-:W-:Y:S01]  /*0710*/  FSETP.GEU.AND P1, PT, |R7|, 6.5827683646048100446e-37, PT ;  /* 0x036000000700780b */ /* 0x001fe20003f2e200 */
[----:B-1----:R-:W-:-:S08]  /*0720*/  DFMA R8, -R4, R2, 1 ;  /* 0x3ff000000408742b */ /* 0x002fd00000000102 */
[----:B------:R-:W-:-:S08]  /*0730*/  DFMA R8, R8, R8, R8 ;  /* 0x000000080808722b */ /* 0x000fd00000000008 */
[----:B------:R-:W-:-:S08]  /*0740*/  DFMA R8, R2, R8, R2 ;  /* 0x000000080208722b */ /* 0x000fd00000000002 */
[----:B------:R-:W-:-:S08]  /*0750*/  DFMA R2, -R4, R8, 1 ;  /* 0x3ff000000402742b */ /* 0x000fd00000000108 */
[----:B------:R-:W-:-:S08]  /*0760*/  DFMA R2, R8, R2, R8 ;  /* 0x000000020802722b */ /* 0x000fd00000000008 */
[----:B------:R-:W-:-:S08]  /*0770*/  DMUL R8, R6, R2 ;  /* 0x0000000206087228 */ /* 0x000fd00000000000 */
        /* <DEDUP_REMOVED lines=13> */
.L_x_7:
[----:B------:R-:W-:Y:S05]  /*0850*/  BSYNC.RECONVERGENT B0 ;  /* 0x0000000000007941 */ /* 0x000fea0003800200 */
.L_x_6:
[C---:B------:R-:W-:Y:S01]  /*0860*/  DADD R4, -R2.reuse, 1 ;  /* 0x3ff0000002047429 */ /* 0x040fe20000000100 */
[----:B------:R-:W0:Y:S01]  /*0870*/  LDCU.64 UR6, c[0x0][0x380] ;  /* 0x00007000ff0677ac */ /* 0x000e220008000a00 */
[----:B------:R-:W-:-:S06]  /*0880*/  DMUL R2, R2, 255 ;  /* 0x406fe00002027828 */ /* 0x000fcc0000000000 */
[----:B------:R-:W-:Y:S02]  /*0890*/  DMUL R4, R4, 255 ;  /* 0x406fe00004047828 */ /* 0x000fe40000000000 */
[----:B------:R-:W-:Y:S02]  /*08a0*/  DMUL R6, R2, 0.5 ;  /* 0x3fe0000002067828 */ /* 0x000fe40000000000 */
[----:B------:R-:W1:Y:S01]  /*08b0*/  F2I.U32.F64.TRUNC R3, R2 ;  /* 0x0000000200037311 */ /* 0x000e62000030d000 */
[----:B0-----:R-:W-:-:S07]  /*08c0*/  IADD3 R8, P0, PT, R0, UR6, RZ ;  /* 0x0000000600087c10 */ /* 0x001fce000ff1e0ff */
[----:B------:R-:W0:Y:S01]  /*08d0*/  F2I.U32.F64.TRUNC R5, R4 ;  /* 0x0000000400057311 */ /* 0x000e22000030d000 */
[----:B------:R-:W-:-:S07]  /*08e0*/  LEA.HI.X.SX32 R9, R0, UR7, 0x1, P0 ;  /* 0x0000000700097c11 */ /* 0x000fce00080f0eff */
[----:B------:R-:W2:Y:S01]  /*08f0*/  F2I.U32.F64.TRUNC R7, R6 ;  /* 0x0000000600077311 */ /* 0x000ea2000030d000 */
[----:B-1----:R-:W-:Y:S04]  /*0900*/  STG.E.U8 desc[UR4][R8.64+0x2], R3 ;  /* 0x0000020308007986 */ /* 0x002fe8000c101104 */
[----:B0-----:R-:W-:Y:S04]  /*0910*/  STG.E.U8 desc[UR4][R8.64], R5 ;  /* 0x0000000508007986 */ /* 0x001fe8000c101104 */
[----:B--2---:R-:W-:Y:S01]  /*0920*/  STG.E.U8 desc[UR4][R8.64+0x1], R7 ;  /* 0x0000010708007986 */ /* 0x004fe2000c101104 */
[----:B------:R-:W-:Y:S05]  /*0930*/  EXIT ;  /* 0x000000000000794d */ /* 0x000fea0003800000 */
        .weak           $__internal_0_$__cuda_sm20_div_rn_f64_full
        .type           $__internal_0_$__cuda_sm20_div_rn_f64_full,@function
        .size           $__internal_0_$__cuda_sm20_div_rn_f64_full,(.L_x_14 - $__internal_0_$__cuda_sm20_div_rn_f64_full)
$__internal_0_$__cuda_sm20_div_rn_f64_full:
[C---:B------:R-:W-:Y:S01]  /*0940*/  FSETP.GEU.AND P0, PT, |R7|.reuse, 1.469367938527859385e-39, PT ;  /* 0x001000000700780b */ /* 0x040fe20003f0e200 */
[----:B------:R-:W-:Y:S01]  /*0950*/  IMAD.MOV.U32 R14, RZ, RZ, 0x1 ;  /* 0x00000001ff0e7424 */ /* 0x000fe200078e00ff */
[----:B------:R-:W-:Y:S01]  /*0960*/  LOP3.LUT R4, R7, 0x800fffff, RZ, 0xc0, !PT ;  /* 0x800fffff07047812 */ /* 0x000fe200078ec0ff */
[----:B------:R-:W-:Y:S01]  /*0970*/  IMAD.MOV.U32 R21, RZ, RZ, 0x1ca00000 ;  /* 0x1ca00000ff157424 */ /* 0x000fe200078e00ff */
[C---:B------:R-:W-:Y:S01]  /*0980*/  FSETP.GEU.AND P2, PT, |R9|.reuse, 1.469367938527859385e-39, PT ;  /* 0x001000000900780b */ /* 0x040fe20003f4e200 */
[----:B------:R-:W-:Y:S01]  /*0990*/  BSSY.RECONVERGENT B1, `(.L_x_8) ;  /* 0x0000052000017945 */ /* 0x000fe20003800200 */
[----:B------:R-:W-:Y:S01]  /*09a0*/  LOP3.LUT R5, R4, 0x3ff00000, RZ, 0xfc, !PT ;  /* 0x3ff0000004057812 */ /* 0x000fe200078efcff */
[----:B------:R-:W-:Y:S01]  /*09b0*/  IMAD.MOV.U32 R4, RZ, RZ, R6 ;  /* 0x000000ffff047224 */ /* 0x000fe200078e0006 */
[----:B------:R-:W-:Y:S02]  /*09c0*/  LOP3.LUT R20, R9, 0x7ff00000, RZ, 0xc0, !PT ;  /* 0x7ff0000009147812 */ /* 0x000fe400078ec0ff */
[----:B------:R-:W-:-:S03]  /*09d0*/  LOP3.LUT R23, R7, 0x7ff00000, RZ, 0xc0, !PT ;  /* 0x7ff0000007177812 */ /* 0x000fc600078ec0ff */
[----:B------:R-:W-:Y:S01]  /*09e0*/  @!P0 DMUL R4, R6, 8.98846567431157953865e+307 ;  /* 0x7fe0000006048828 */ /* 0x000fe20000000000 */
[C---:B------:R-:W-:Y:S01]  /*09f0*/  ISETP.GE.U32.AND P1, PT, R20.reuse, R23, PT ;  /* 0x000000171400720c */ /* 0x040fe20003f26070 */
[----:B------:R-:W-:Y:S02]  /*0a00*/  IMAD.MOV.U32 R22, RZ, RZ, R20 ;  /* 0x000000ffff167224 */ /* 0x000fe400078e0014 */
[----:B------:R-:W-:Y:S02]  /*0a10*/  @!P2 LOP3.LUT R17, R7, 0x7ff00000, RZ, 0xc0, !PT ;  /* 0x7ff000000711a812 */ /* 0x000fe400078ec0ff */
[----:B------:R-:W0:Y:S02]  /*0a20*/  MUFU.RCP64H R15, R5 ;  /* 0x00000005000f7308 */ /* 0x000e240000001800 */
[----:B------:R-:W-:Y:S02]  /*0a30*/  @!P2 ISETP.GE.U32.AND P3, PT, R20, R17, PT ;  /* 0x000000111400a20c */ /* 0x000fe40003f66070 */
[----:B------:R-:W-:-:S02]  /*0a40*/  @!P0 LOP3.LUT R23, R5, 0x7ff00000, RZ, 0xc0, !PT ;  /* 0x7ff0000005178812 */ /* 0x000fc400078ec0ff */
[----:B------:R-:W-:-:S03]  /*0a50*/  @!P2 SEL R17, R21, 0x63400000, !P3 ;  /* 0x634000001511a807 */ /* 0x000fc60005800000 */
[----:B------:R-:W-:Y:S01]  /*0a60*/  VIADD R25, R23, 0xffffffff ;  /* 0xffffffff17197836 */ /* 0x000fe20000000000 */
[----:B------:R-:W-:-:S04]  /*0a70*/  @!P2 LOP3.LUT R18, R17, 0x80000000, R9, 0xf8, !PT ;  /* 0x800000001112a812 */ /* 0x000fc800078ef809 */
[----:B------:R-:W-:Y:S01]  /*0a80*/  @!P2 LOP3.LUT R19, R18, 0x100000, RZ, 0xfc, !PT ;  /* 0x001000001213a812 */ /* 0x000fe200078efcff */
[----:B------:R-:W-:Y:S01]  /*0a90*/  @!P2 IMAD.MOV.U32 R18, RZ, RZ, RZ ;  /* 0x000000ffff12a224 */ /* 0x000fe200078e00ff */
[----:B0-----:R-:W-:-:S08]  /*0aa0*/  DFMA R10, R14, -R4, 1 ;  /* 0x3ff000000e0a742b */ /* 0x001fd00000000804 */
[----:B------:R-:W-:-:S08]  /*0ab0*/  DFMA R10, R10, R10, R10 ;  /* 0x0000000a0a0a722b */ /* 0x000fd0000000000a */
[----:B------:R-:W-:Y:S01]  /*0ac0*/  DFMA R14, R14, R10, R14 ;  /* 0x0000000a0e0e722b */ /* 0x000fe2000000000e */
[----:B------:R-:W-:Y:S01]  /*0ad0*/  SEL R11, R21, 0x63400000, !P1 ;  /* 0x63400000150b7807 */ /* 0x000fe20004800000 */
[----:B------:R-:W-:-:S03]  /*0ae0*/  IMAD.MOV.U32 R10, RZ, RZ, R8 ;  /* 0x000000ffff0a7224 */ /* 0x000fc600078e0008 */
[----:B------:R-:W-:-:S03]  /*0af0*/  LOP3.LUT R11, R11, 0x800fffff, R9, 0xf8, !PT ;  /* 0x800fffff0b0b7812 */ /* 0x000fc600078ef809 */
[----:B------:R-:W-:-:S03]  /*0b00*/  DFMA R16, R14, -R4, 1 ;  /* 0x3ff000000e10742b */ /* 0x000fc60000000804 */
[----:B------:R-:W-:-:S05]  /*0b10*/  @!P2 DFMA R10, R10, 2, -R18 ;  /* 0x400000000a0aa82b */ /* 0x000fca0000000812 */
[----:B------:R-:W-:-:S05]  /*0b20*/  DFMA R16, R14, R16, R14 ;  /* 0x000000100e10722b */ /* 0x000fca000000000e */
[----:B------:R-:W-:-:S03]  /*0b30*/  @!P2 LOP3.LUT R22, R11, 0x7ff00000, RZ, 0xc0, !PT ;  /* 0x7ff000000b16a812 */ /* 0x000fc600078ec0ff */
[----:B------:R-:W-:Y:S02]  /*0b40*/  DMUL R14, R16, R10 ;  /* 0x0000000a100e7228 */ /* 0x000fe40000000000 */
[----:B------:R-:W-:-:S05]  /*0b50*/  VIADD R24, R22, 0xffffffff ;  /* 0xffffffff16187836 */ /* 0x000fca0000000000 */
[----:B------:R-:W-:Y:S01]  /*0b60*/  ISETP.GT.U32.AND P0, PT, R24, 0x7feffffe, PT ;  /* 0x7feffffe1800780c */ /* 0x000fe20003f04070 */
[----:B------:R-:W-:-:S03]  /*0b70*/  DFMA R18, R14, -R4, R10 ;  /* 0x800000040e12722b */ /* 0x000fc6000000000a */
[----:B------:R-:W-:-:S05]  /*0b80*/  ISETP.GT.U32.OR P0, PT, R25, 0x7feffffe, P0 ;  /* 0x7feffffe1900780c */ /* 0x000fca0000704470 */
[----:B------:R-:W-:-:S08]  /*0b90*/  DFMA R14, R16, R18, R14 ;  /* 0x00000012100e722b */ /* 0x000fd0000000000e */
[----:B------:R-:W-:Y:S05]  /*0ba0*/  @P0 BRA `(.L_x_9) ;  /* 0x00000000006c0947 */ /* 0x000fea0003800000 */
[----:B------:R-:W-:Y:S01]  /*0bb0*/  LOP3.LUT R9, R7, 0x7ff00000, RZ, 0xc0, !PT ;  /* 0x7ff0000007097812 */ /* 0x000fe200078ec0ff */
[----:B------:R-:W-:-:S03]  /*0bc0*/  IMAD.MOV.U32 R18, RZ, RZ, RZ ;  /* 0x000000ffff127224 */ /* 0x000fc600078e00ff */
[CC--:B------:R-:W-:Y:S02]  /*0bd0*/  VIADDMNMX R8, R20.reuse, -R9.reuse, 0xb9600000, !PT ;  /* 0xb960000014087446 */ /* 0x0c0fe40007800909 */
[----:B------:R-:W-:Y:S02]  /*0be0*/  ISETP.GE.U32.AND P0, PT, R20, R9, PT ;  /* 0x000000091400720c */ /* 0x000fe40003f06070 */
[----:B------:R-:W-:Y:S02]  /*0bf0*/  VIMNMX R8, PT, PT, R8, 0x46a00000, PT ;  /* 0x46a0000008087848 */ /* 0x000fe40003fe0100 */
[----:B------:R-:W-:-:S05]  /*0c00*/  SEL R21, R21, 0x63400000, !P0 ;  /* 0x6340000015157807 */ /* 0x000fca0004000000 */
[----:B------:R-:W-:-:S04]  /*0c10*/  IMAD.IADD R8, R8, 0x1, -R21 ;  /* 0x0000000108087824 */ /* 0x000fc800078e0a15 */
[----:B------:R-:W-:-:S06]  /*0c20*/  VIADD R19, R8, 0x7fe00000 ;  /* 0x7fe0000008137836 */ /* 0x000fcc0000000000 */
[----:B------:R-:W-:-:S10]  /*0c30*/  DMUL R16, R14, R18 ;  /* 0x000000120e107228 */ /* 0x000fd40000000000 */
[----:B------:R-:W-:-:S13]  /*0c40*/  FSETP.GTU.AND P0, PT, |R17|, 1.469367938527859385e-39, PT ;  /* 0x001000001100780b */ /* 0x000fda0003f0c200 */
[----:B------:R-:W-:Y:S05]  /*0c50*/  @P0 BRA `(.L_x_10) ;  /* 0x0000000000940947 */ /* 0x000fea0003800000 */
[----:B------:R-:W-:Y:S01]  /*0c60*/  DFMA R4, R14, -R4, R10 ;  /* 0x800000040e04722b */ /* 0x000fe2000000000a */
[----:B------:R-:W-:-:S09]  /*0c70*/  IMAD.MOV.U32 R18, RZ, RZ, RZ ;  /* 0x000000ffff127224 */ /* 0x000fd200078e00ff */
[C---:B------:R-:W-:Y:S02]  /*0c80*/  FSETP.NEU.AND P0, PT, R5.reuse, RZ, PT ;  /* 0x000000ff0500720b */ /* 0x040fe40003f0d000 */
[----:B------:R-:W-:-:S04]  /*0c90*/  LOP3.LUT R7, R5, 0x80000000, R7, 0x48, !PT ;  /* 0x8000000005077812 */ /* 0x000fc800078e4807 */
[----:B------:R-:W-:-:S07]  /*0ca0*/  LOP3.LUT R19, R7, R19, RZ, 0xfc, !PT ;  /* 0x0000001307137212 */ /* 0x000fce00078efcff */
[----:B------:R-:W-:Y:S05]  /*0cb0*/  @!P0 BRA `(.L_x_10) ;  /* 0x00000000007c8947 */ /* 0x000fea0003800000 */
[----:B------:R-:W-:Y:S02]  /*0cc0*/  IMAD.MOV R5, RZ, RZ, -R8 ;  /* 0x000000ffff057224 */ /* 0x000fe400078e0a08 */
[----:B------:R-:W-:-:S06]  /*0cd0*/  IMAD.MOV.U32 R4, RZ, RZ, RZ ;  /* 0x000000ffff047224 */ /* 0x000fcc00078e00ff */
[----:B------:R-:W-:Y:S02]  /*0ce0*/  DFMA R4, R16, -R4, R14 ;  /* 0x800000041004722b */ /* 0x000fe4000000000e */
[----:B------:R-:W-:-:S04]  /*0cf0*/  DMUL.RP R14, R14, R18 ;  /* 0x000000120e0e7228 */ /* 0x000fc80000008000 */
[----:B------:R-:W-:-:S04]  /*0d00*/  IADD3 R4, PT, PT, -R8, -0x43300000, RZ ;  /* 0xbcd0000008047810 */ /* 0x000fc80007ffe1ff */
[----:B------:R-:W-:Y:S02]  /*0d10*/  FSETP.NEU.AND P0, PT, |R5|, R4, PT ;  /* 0x000000040500720b */ /* 0x000fe40003f0d200 */
[----:B------:R-:W-:Y:S02]  /*0d20*/  LOP3.LUT R7, R15, R7, RZ, 0x3c, !PT ;  /* 0x000000070f077212 */ /* 0x000fe400078e3cff */
[----:B------:R-:W-:Y:S02]  /*0d30*/  FSEL R16, R14, R16, !P0 ;  /* 0x000000100e107208 */ /* 0x000fe40004000000 */
[----:B------:R-:W-:Y:S01]  /*0d40*/  FSEL R17, R7, R17, !P0 ;  /* 0x0000001107117208 */ /* 0x000fe20004000000 */
[----:B------:R-:W-:Y:S06]  /*0d50*/  BRA `(.L_x_10) ;  /* 0x0000000000547947 */ /* 0x000fec0003800000 */
.L_x_9:
[----:B------:R-:W-:-:S14]  /*0d60*/  DSETP.NAN.AND P0, PT, R8, R8, PT ;  /* 0x000000080800722a */ /* 0x000fdc0003f08000 */
[----:B------:R-:W-:Y:S05]  /*0d70*/  @P0 BRA `(.L_x_11) ;  /* 0x0000000000440947 */ /* 0x000fea0003800000 */
[----:B------:R-:W-:-:S14]  /*0d80*/  DSETP.NAN.AND P0, PT, R6, R6, PT ;  /* 0x000000060600722a */ /* 0x000fdc0003f08000 */
[----:B------:R-:W-:Y:S05]  /*0d90*/  @P0 BRA `(.L_x_12) ;  /* 0x0000000000300947 */ /* 0x000fea0003800000 */
[----:B------:R-:W-:Y:S01]  /*0da0*/  ISETP.NE.AND P0, PT, R22, R23, PT ;  /* 0x000000171600720c */ /* 0x000fe20003f05270 */
[----:B------:R-:W-:Y:S02]  /*0db0*/  IMAD.MOV.U32 R16, RZ, RZ, 0x0 ;  /* 0x00000000ff107424 */ /* 0x000fe400078e00ff */
[----:B------:R-:W-:-:S10]  /*0dc0*/  IMAD.MOV.U32 R17, RZ, RZ, -0x80000 ;  /* 0xfff80000ff117424 */ /* 0x000fd400078e00ff */
[----:B------:R-:W-:Y:S05]  /*0dd0*/  @!P0 BRA `(.L_x_10) ;  /* 0x0000000000348947 */ /* 0x000fea0003800000 */
[----:B------:R-:W-:Y:S02]  /*0de0*/  ISETP.NE.AND P0, PT, R22, 0x7ff00000, PT ;  /* 0x7ff000001600780c */ /* 0x000fe40003f05270 */
[----:B------:R-:W-:Y:S02]  /*0df0*/  LOP3.LUT R17, R9, 0x80000000, R7, 0x48, !PT ;  /* 0x8000000009117812 */ /* 0x000fe400078e4807 */
[----:B------:R-:W-:-:S13]  /*0e00*/  ISETP.EQ.OR P0, PT, R23, RZ, !P0 ;  /* 0x000000ff1700720c */ /* 0x000fda0004702670 */
[----:B------:R-:W-:Y:S01]  /*0e10*/  @P0 LOP3.LUT R4, R17, 0x7ff00000, RZ, 0xfc, !PT ;  /* 0x7ff0000011040812 */ /* 0x000fe200078efcff */
[----:B------:R-:W-:Y:S02]  /*0e20*/  @!P0 IMAD.MOV.U32 R16, RZ, RZ, RZ ;  /* 0x000000ffff108224 */ /* 0x000fe400078e00ff */
[----:B------:R-:W-:Y:S02]  /*0e30*/  @P0 IMAD.MOV.U32 R16, RZ, RZ, RZ ;  /* 0x000000ffff100224 */ /* 0x000fe400078e00ff */
[----:B------:R-:W-:Y:S01]  /*0e40*/  @P0 IMAD.MOV.U32 R17, RZ, RZ, R4 ;  /* 0x000000ffff110224 */ /* 0x000fe200078e0004 */
[----:B------:R-:W-:Y:S06]  /*0e50*/  BRA `(.L_x_10) ;  /* 0x0000000000147947 */ /* 0x000fec0003800000 */
.L_x_12:
[----:B------:R-:W-:Y:S01]  /*0e60*/  LOP3.LUT R17, R7, 0x80000, RZ, 0xfc, !PT ;  /* 0x0008000007117812 */ /* 0x000fe200078efcff */
[----:B------:R-:W-:Y:S01]  /*0e70*/  IMAD.MOV.U32 R16, RZ, RZ, R6 ;  /* 0x000000ffff107224 */ /* 0x000fe200078e0006 */
[----:B------:R-:W-:Y:S06]  /*0e80*/  BRA `(.L_x_10) ;  /* 0x0000000000087947 */ /* 0x000fec0003800000 */
.L_x_11:
[----:B------:R-:W-:Y:S01]  /*0e90*/  LOP3.LUT R17, R9, 0x80000, RZ, 0xfc, !PT ;  /* 0x0008000009117812 */ /* 0x000fe200078efcff */
[----:B------:R-:W-:-:S07]  /*0ea0*/  IMAD.MOV.U32 R16, RZ, RZ, R8 ;  /* 0x000000ffff107224 */ /* 0x000fce00078e0008 */
.L_x_10:
[----:B------:R-:W-:Y:S05]  /*0eb0*/  BSYNC.RECONVERGENT B1 ;  /* 0x0000000000017941 */ /* 0x000fea0003800200 */
.L_x_8:
[----:B------:R-:W-:Y:S02]  /*0ec0*/  IMAD.MOV.U32 R4, RZ, RZ, R12 ;  /* 0x000000ffff047224 */ /* 0x000fe400078e000c */
[----:B------:R-:W-:-:S04]  /*0ed0*/  IMAD.MOV.U32 R5, RZ, RZ, 0x0 ;  /* 0x00000000ff057424 */ /* 0x000fc800078e00ff */
[----:B------:R-:W-:Y:S05]  /*0ee0*/  RET.REL.NODEC R4 `(_Z17mandelbrot_kernelPhiiddddi) ;  /* 0xfffffff004447950 */ /* 0x000fea0003c3ffff */
.L_x_13:
[----:B------:R-:W-:-:S00]  /*0ef0*/  BRA `(.L_x_13) ;  /* 0xfffffffc00fc7947 */ /* 0x000fc0000383ffff */
[----:B------:R-:W-:-:S00]  /*0f00*/  NOP ;  /* 0x0000000000007918 */ /* 0x000fc00000000000 */
[----:B------:R-:W-:-:S00]  /*0f10*/  NOP ;  /* 0x0000000000007918 */ /* 0x000fc00000000000 */
[----:B------:R-:W-:-:S00]  /*0f20*/  NOP ;  /* 0x0000000000007918 */ /* 0x000fc00000000000 */
[----:B------:R-:W-:-:S00]  /*0f30*/  NOP ;  /* 0x0000000000007918 */ /* 0x000fc00000000000 */
[----:B------:R-:W-:-:S00]  /*0f40*/  NOP ;  /* 0x0000000000007918 */ /* 0x000fc00000000000 */
[----:B------:R-:W-:-:S00]  /*0f50*/  NOP ;  /* 0x0000000000007918 */ /* 0x000fc00000000000 */
[----:B------:R-:W-:-:S00]  /*0f60*/  NOP ;  /* 0x0000000000007918 */ /* 0x000fc00000000000 */
[----:B------:R-:W-:-:S00]  /*0f70*/  NOP ;  /* 0x0000000000007918 */ /* 0x000fc00000000000 */
.L_x_14:


//--------------------- .nv.shared.reserved.0     --------------------------
	.section	.nv.shared.reserved.0,"aw",@nobits
	.weak		__nv_reservedSMEM_offset_0_alias
	.size		__nv_reservedSMEM_offset_0_alias, 0, 64
	.other		__nv_reservedSMEM_offset_0_alias,@"STO_CUDA_RESERVED_SHARED STV_DEFAULT"
__nv_reservedSMEM_offset_0_alias:
	.zero		0
	.zero		64


//--------------------- .nv.constant0._Z17mandelbrot_kernelPhiiddddi --------------------------
	.section	.nv.constant0._Z17mandelbrot_kernelPhiiddddi,"a",@progbits
	.sectionflags	@""
	.align	4
.nv.constant0._Z17mandelbrot_kernelPhiiddddi:
	.zero		948


//--------------------- SYMBOLS --------------------------

	.type		.nv.reservedSmem.offset0,@object
	.size		.nv.reservedSmem.offset0,0x4
